	.headerflags	@"EF_CUDA_TEXMODE_UNIFIED EF_CUDA_64BIT_ADDRESS EF_CUDA_ACCELERATORS EF_CUDA_SM90 EF_CUDA_VIRTUAL_SM(EF_CUDA_SM90)"
	.elftype	@"ET_EXEC"


//--------------------- .nv.info                  --------------------------
	.section	.nv.info,"",@"SHT_CUDA_INFO"
	.align	4


	//----- nvinfo : EIATTR_REGCOUNT
	.align		4
        /*0000*/ 	.byte	0x04, 0x2f
        /*0002*/ 	.short	(.L_1 - .L_0)
	.align		4
.L_0:
        /*0004*/ 	.word	index@(triton_poi_fused_convolution_relu_48)
        /*0008*/ 	.word	0x0000000c


	//----- nvinfo : EIATTR_MIN_STACK_SIZE
	.align		4
.L_1:
        /*000c*/ 	.byte	0x04, 0x12
        /*000e*/ 	.short	(.L_3 - .L_2)
	.align		4
.L_2:
        /*0010*/ 	.word	index@(triton_poi_fused_convolution_relu_48)
        /*0014*/ 	.word	0x00000000


	//----- nvinfo : EIATTR_FRAME_SIZE
	.align		4
.L_3:
        /*0018*/ 	.byte	0x04, 0x11
        /*001a*/ 	.short	(.L_5 - .L_4)
	.align		4
.L_4:
        /*001c*/ 	.word	index@(triton_poi_fused_convolution_relu_48)
        /*0020*/ 	.word	0x00000000


	//----- nvinfo : EIATTR_MIN_STACK_SIZE
	.align		4
.L_5:
        /*0024*/ 	.byte	0x04, 0x12
        /*0026*/ 	.short	(.L_7 - .L_6)
	.align		4
.L_6:
        /*0028*/ 	.word	index@(triton_poi_fused_convolution_relu_48)
        /*002c*/ 	.word	0x00000000
.L_7:


//--------------------- .nv.info.triton_poi_fused_convolution_relu_48 --------------------------
	.section	.nv.info.triton_poi_fused_convolution_relu_48,"",@"SHT_CUDA_INFO"
	.sectionflags	@""
	.align	4


	//----- nvinfo : EIATTR_CUDA_API_VERSION
	.align		4
        /*0000*/ 	.byte	0x04, 0x37
        /*0002*/ 	.short	(.L_9 - .L_8)
.L_8:
        /*0004*/ 	.word	0x0000007c


	//----- nvinfo : EIATTR_KPARAM_INFO
	.align		4
.L_9:
        /*0008*/ 	.byte	0x04, 0x17
        /*000a*/ 	.short	(.L_11 - .L_10)
.L_10:
        /*000c*/ 	.word	0x00000000
        /*0010*/ 	.short	0x0002
        /*0012*/ 	.short	0x0010
        /*0014*/ 	.byte	0x00, 0xf0, 0x11, 0x00


	//----- nvinfo : EIATTR_KPARAM_INFO
	.align		4
.L_11:
        /*0018*/ 	.byte	0x04, 0x17
        /*001a*/ 	.short	(.L_13 - .L_12)
.L_12:
        /*001c*/ 	.word	0x00000000
        /*0020*/ 	.short	0x0001
        /*0022*/ 	.short	0x0008
        /*0024*/ 	.byte	0x00, 0xf4, 0x21, 0x00


	//----- nvinfo : EIATTR_KPARAM_INFO
	.align		4
.L_13:
        /*0028*/ 	.byte	0x04, 0x17
        /*002a*/ 	.short	(.L_15 - .L_14)
.L_14:
        /*002c*/ 	.word	0x00000000
        /*0030*/ 	.short	0x0000
        /*0032*/ 	.short	0x0000
        /*0034*/ 	.byte	0x00, 0xf4, 0x21, 0x00


	//----- nvinfo : EIATTR_SPARSE_MMA_MASK
	.align		4
.L_15:
        /*0038*/ 	.byte	0x03, 0x50
        /*003a*/ 	.short	0x0000


	//----- nvinfo : EIATTR_MAXREG_COUNT
	.align		4
        /*003c*/ 	.byte	0x03, 0x1b
        /*003e*/ 	.short	0x00ff


	//----- nvinfo : EIATTR_EXIT_INSTR_OFFSETS
	.align		4
        /*0040*/ 	.byte	0x04, 0x1c
        /*0042*/ 	.short	(.L_17 - .L_16)


	//   ....[0]....
.L_16:
        /*0044*/ 	.word	0x000001a0


	//   ....[1]....
        /*0048*/ 	.word	0x000001c0


	//----- nvinfo : EIATTR_REQNTID
	.align		4
.L_17:
        /*004c*/ 	.byte	0x04, 0x10
        /*004e*/ 	.short	(.L_19 - .L_18)
.L_18:
        /*0050*/ 	.word	0x00000080
        /*0054*/ 	.word	0x00000001
        /*0058*/ 	.word	0x00000001


	//----- nvinfo : EIATTR_CBANK_PARAM_SIZE
	.align		4
.L_19:
        /*005c*/ 	.byte	0x03, 0x19
        /*005e*/ 	.short	0x0014


	//----- nvinfo : EIATTR_PARAM_CBANK
	.align		4
        /*0060*/ 	.byte	0x04, 0x0a
        /*0062*/ 	.short	(.L_21 - .L_20)
	.align		4
.L_20:
        /*0064*/ 	.word	index@(.nv.constant0.triton_poi_fused_convolution_relu_48)
        /*0068*/ 	.short	0x0210
        /*006a*/ 	.short	0x0014


	//----- nvinfo : EIATTR_SW_WAR
	.align		4
.L_21:
        /*006c*/ 	.byte	0x04, 0x36
        /*006e*/ 	.short	(.L_23 - .L_22)
.L_22:
        /*0070*/ 	.word	0x00000008
.L_23:


//--------------------- .nv.callgraph             --------------------------
	.section	.nv.callgraph,"",@"SHT_CUDA_CALLGRAPH"
	.align	4
	.sectionentsize	8
	.align		4
        /*0000*/ 	.word	0x00000000
	.align		4
        /*0004*/ 	.word	0xffffffff
	.align		4
        /*0008*/ 	.word	0x00000000
	.align		4
        /*000c*/ 	.word	0xfffffffe
	.align		4
        /*0010*/ 	.word	0x00000000
	.align		4
        /*0014*/ 	.word	0xfffffffd
	.align		4
        /*0018*/ 	.word	0x00000000
	.align		4
        /*001c*/ 	.word	0xfffffffc


//--------------------- .text.triton_poi_fused_convolution_relu_48 --------------------------
	.section	.text.triton_poi_fused_convolution_relu_48,"ax",@progbits
	.align	128
        .global         triton_poi_fused_convolution_relu_48
        .type           triton_poi_fused_convolution_relu_48,@function
        .size           triton_poi_fused_convolution_relu_48,(.L_x_1 - triton_poi_fused_convolution_relu_48)
        .other          triton_poi_fused_convolution_relu_48,@"STO_CUDA_ENTRY STV_DEFAULT"
triton_poi_fused_convolution_relu_48:
.text.triton_poi_fused_convolution_relu_48:
[----:B------:R-:W0:Y:S02]  /*0000*/  LDC R1, c[0x0][0x28] ;  /* 0x00000a00ff017b82 */ /* 0x000e240000000800 */
[----:B------:R-:W1:Y:S01]  /*0010*/  S2R R0, SR_TID.X ;  /* 0x0000000000007919 */ /* 0x000e620000002100 */
[----:B------:R-:W2:Y:S01]  /*0020*/  LDC.64 R2, c[0x0][0x210] ;  /* 0x00008400ff027b82 */ /* 0x000ea20000000a00 */
[----:B------:R-:W-:Y:S01]  /*0030*/  ULDC.64 UR4, c[0x0][0x208] ;  /* 0x0000820000047ab9 */ /* 0x000fe20000000a00 */
[----:B------:R-:W3:Y:S06]  /*0040*/  S2R R7, SR_CTAID.X ;  /* 0x0000000000077919 */ /* 0x000eec0000002500 */
[----:B------:R-:W4:Y:S01]  /*0050*/  LDC.64 R4, c[0x0][0x218] ;  /* 0x00008600ff047b82 */ /* 0x000f220000000a00 */
[----:B-1----:R-:W-:-:S05]  /*0060*/  IMAD.SHL.U32 R0, R0, 0x2, RZ ;  /* 0x0000000200007824 */ /* 0x002fca00078e00ff */
[----:B------:R-:W-:-:S05]  /*0070*/  LOP3.LUT R0, R0, 0xfe, RZ, 0xc0, !PT ;  /* 0x000000fe00007812 */ /* 0x000fca00078ec0ff */
[----:B---3--:R-:W-:-:S04]  /*0080*/  IMAD R7, R7, 0x100, R0 ;  /* 0x0000010007077824 */ /* 0x008fc800078e0200 */
[C---:B------:R-:W-:Y:S01]  /*0090*/  IMAD.HI R0, R7.reuse, 0x2aaaaaab, RZ ;  /* 0x2aaaaaab07007827 */ /* 0x040fe200078e02ff */
[----:B------:R-:W-:-:S03]  /*00a0*/  ISETP.GE.AND P2, PT, R7, 0x600, PT ;  /* 0x000006000700780c */ /* 0x000fc60003f46270 */
[----:B--2---:R-:W-:Y:S01]  /*00b0*/  IMAD.WIDE R2, R7, 0x4, R2 ;  /* 0x0000000407027825 */ /* 0x004fe200078e0202 */
[----:B------:R-:W-:-:S04]  /*00c0*/  SHF.R.U32.HI R9, RZ, 0x1f, R0 ;  /* 0x0000001fff097819 */ /* 0x000fc80000011600 */
[----:B------:R-:W-:-:S05]  /*00d0*/  LEA.HI R0, R0, R9, RZ, 0x1e ;  /* 0x0000000900007211 */ /* 0x000fca00078ff0ff */
[----:B------:R-:W-:Y:S01]  /*00e0*/  IMAD R9, R0, -0x18, R7 ;  /* 0xffffffe800097824 */ /* 0x000fe200078e0207 */
[----:B------:R-:W-:-:S03]  /*00f0*/  CS2R R6, SRZ ;  /* 0x0000000000067805 */ /* 0x000fc6000001ff00 */
[----:B----4-:R-:W-:Y:S01]  /*0100*/  IMAD.WIDE R4, R9, 0x4, R4 ;  /* 0x0000000409047825 */ /* 0x010fe200078e0204 */
[----:B------:R-:W-:Y:S02]  /*0110*/  CS2R R8, SRZ ;  /* 0x0000000000087805 */ /* 0x000fe4000001ff00 */
[----:B------:R-:W2:Y:S04]  /*0120*/  @!P2 LDG.E.64 R6, desc[UR4][R2.64] ;  /* 0x000000040206a981 */ /* 0x000ea8000c1e1b00 */
[----:B------:R-:W2:Y:S02]  /*0130*/  @!P2 LDG.E.EL.64 R8, desc[UR4][R4.64] ;  /* 0x000000040408a981 */ /* 0x000ea4000c2e1b00 */
[----:B--2---:R-:W-:Y:S01]  /*0140*/  FSETP.GEU.AND P0, PT, R6, -R8, PT ;  /* 0x800000080600720b */ /* 0x004fe20003f0e000 */
[----:B------:R-:W-:Y:S01]  /*0150*/  FADD R6, R8, R6 ;  /* 0x0000000608067221 */ /* 0x000fe20000000000 */
[----:B------:R-:W-:Y:S01]  /*0160*/  FADD R0, R9, R7 ;  /* 0x0000000709007221 */ /* 0x000fe20000000000 */
[----:B------:R-:W-:-:S03]  /*0170*/  FSETP.GEU.AND P1, PT, R7, -R9, PT ;  /* 0x800000090700720b */ /* 0x000fc60003f2e000 */
[----:B------:R-:W-:Y:S02]  /*0180*/  FSEL R6, R6, RZ, P0 ;  /* 0x000000ff06067208 */ /* 0x000fe40000000000 */
[----:B------:R-:W-:Y:S01]  /*0190*/  FSEL R7, R0, RZ, P1 ;  /* 0x000000ff00077208 */ /* 0x000fe20000800000 */
[----:B------:R-:W-:Y:S07]  /*01a0*/  @P2 EXIT ;  /* 0x000000000000294d */ /* 0x000fee0003800000 */
[----:B------:R-:W-:Y:S01]  /*01b0*/  STG.E.64 desc[UR4][R2.64], R6 ;  /* 0x0000000602007986 */ /* 0x000fe2000c101b04 */
[----:B------:R-:W-:Y:S05]  /*01c0*/  EXIT ;  /* 0x000000000000794d */ /* 0x000fea0003800000 */
.L_x_0:
[----:B------:R-:W-:-:S00]  /*01d0*/  BRA `(.L_x_0) ;  /* 0xfffffffc00fc7947 */ /* 0x000fc0000383ffff */
[----:B------:R-:W-:-:S00]  /*01e0*/  NOP ;  /* 0x0000000000007918 */ /* 0x000fc00000000000 */
        /* <DEDUP_REMOVED lines=9> */
.L_x_1:


//--------------------- .nv.constant0.triton_poi_fused_convolution_relu_48 --------------------------
	.section	.nv.constant0.triton_poi_fused_convolution_relu_48,"a",@progbits
	.sectionflags	@""
	.align	4
.nv.constant0.triton_poi_fused_convolution_relu_48:
	.zero		548
